//
// Generated by NVIDIA NVVM Compiler
//
// Compiler Build ID: CL-36424714
// Cuda compilation tools, release 13.0, V13.0.88
// Based on NVVM 20.0.0
//

.version 9.0
.target sm_100
.address_size 64

	// .globl	_Z26dense_wmma_kernel_fp32_outPK6__halfS1_Pfiii

.visible .entry _Z26dense_wmma_kernel_fp32_outPK6__halfS1_Pfiii(
	.param .u64 .ptr .align 1 _Z26dense_wmma_kernel_fp32_outPK6__halfS1_Pfiii_param_0,
	.param .u64 .ptr .align 1 _Z26dense_wmma_kernel_fp32_outPK6__halfS1_Pfiii_param_1,
	.param .u64 .ptr .align 1 _Z26dense_wmma_kernel_fp32_outPK6__halfS1_Pfiii_param_2,
	.param .u32 _Z26dense_wmma_kernel_fp32_outPK6__halfS1_Pfiii_param_3,
	.param .u32 _Z26dense_wmma_kernel_fp32_outPK6__halfS1_Pfiii_param_4,
	.param .u32 _Z26dense_wmma_kernel_fp32_outPK6__halfS1_Pfiii_param_5
)
{
	.reg .pred 	%p<9>;
	.reg .b32 	%r<127>;
	.reg .b32 	%f<125>;
	.reg .b64 	%rd<38>;

	ld.param.u64 	%rd12, [_Z26dense_wmma_kernel_fp32_outPK6__halfS1_Pfiii_param_0];
	ld.param.u64 	%rd10, [_Z26dense_wmma_kernel_fp32_outPK6__halfS1_Pfiii_param_1];
	ld.param.u32 	%r22, [_Z26dense_wmma_kernel_fp32_outPK6__halfS1_Pfiii_param_3];
	ld.param.u32 	%r23, [_Z26dense_wmma_kernel_fp32_outPK6__halfS1_Pfiii_param_4];
	ld.param.u32 	%r21, [_Z26dense_wmma_kernel_fp32_outPK6__halfS1_Pfiii_param_5];
	cvta.to.global.u64 	%rd1, %rd10;
	cvta.to.global.u64 	%rd2, %rd12;
	mov.u32 	%r24, %tid.x;
	mov.u32 	%r25, %ctaid.y;
	shl.b32 	%r26, %r25, 7;
	shr.u32 	%r27, %r24, 3;
	and.b32  	%r28, %r27, 112;
	or.b32  	%r1, %r28, %r26;
	mov.u32 	%r29, %ctaid.x;
	shl.b32 	%r30, %r29, 7;
	shr.u32 	%r31, %r24, 1;
	and.b32  	%r32, %r31, 48;
	or.b32  	%r33, %r32, %r30;
	setp.ge.s32 	%p1, %r1, %r22;
	setp.ge.s32 	%p2, %r33, %r23;
	or.pred  	%p3, %p1, %p2;
	@%p3 bra 	$L__BB0_9;
	setp.gt.s32 	%p4, %r21, 0;
	mov.f32 	%f117, 0f00000000;
	mov.f32 	%f118, %f117;
	mov.f32 	%f119, %f117;
	mov.f32 	%f120, %f117;
	mov.f32 	%f121, %f117;
	mov.f32 	%f122, %f117;
	mov.f32 	%f123, %f117;
	mov.f32 	%f124, %f117;
	@%p4 bra 	$L__BB0_2;
	bra.uni 	$L__BB0_8;
$L__BB0_2:
	mul.lo.s32 	%r122, %r21, %r1;
	mul.lo.s32 	%r35, %r21, %r33;
	cvt.s64.s32 	%rd3, %r35;
	add.s32 	%r36, %r21, -1;
	shr.u32 	%r37, %r36, 4;
	add.s32 	%r4, %r37, 1;
	and.b32  	%r5, %r4, 3;
	setp.lt.u32 	%p5, %r21, 49;
	mov.b32 	%r124, 0;
	mov.f32 	%f117, 0f00000000;
	mov.f32 	%f118, %f117;
	mov.f32 	%f119, %f117;
	mov.f32 	%f120, %f117;
	mov.f32 	%f121, %f117;
	mov.f32 	%f122, %f117;
	mov.f32 	%f123, %f117;
	mov.f32 	%f124, %f117;
	@%p5 bra 	$L__BB0_5;
	shl.b64 	%rd13, %rd3, 1;
	add.s64 	%rd36, %rd1, %rd13;
	and.b32  	%r39, %r4, 536870908;
	neg.s32 	%r121, %r39;
	mov.b32 	%r124, 0;
	mov.f32 	%f117, 0f00000000;
$L__BB0_4:
	mul.wide.u32 	%rd14, %r122, 2;
	add.s64 	%rd15, %rd2, %rd14;
	wmma.load.a.sync.aligned.row.m16n16k16.global.f16 	{%r40, %r41, %r42, %r43, %r44, %r45, %r46, %r47}, [%rd15], %r21;
	wmma.load.b.sync.aligned.col.m16n16k16.global.f16 	{%r48, %r49, %r50, %r51, %r52, %r53, %r54, %r55}, [%rd36], %r21;
	wmma.mma.sync.aligned.row.col.m16n16k16.f32.f32 {%f61, %f62, %f63, %f64, %f65, %f66, %f67, %f68}, {%r40, %r41, %r42, %r43, %r44, %r45, %r46, %r47}, {%r48, %r49, %r50, %r51, %r52, %r53, %r54, %r55}, {%f124, %f123, %f122, %f121, %f120, %f119, %f118, %f117};
	add.s64 	%rd16, %rd15, 32;
	add.s64 	%rd17, %rd36, 32;
	wmma.load.a.sync.aligned.row.m16n16k16.global.f16 	{%r56, %r57, %r58, %r59, %r60, %r61, %r62, %r63}, [%rd16], %r21;
	wmma.load.b.sync.aligned.col.m16n16k16.global.f16 	{%r64, %r65, %r66, %r67, %r68, %r69, %r70, %r71}, [%rd17], %r21;
	wmma.mma.sync.aligned.row.col.m16n16k16.f32.f32 {%f69, %f70, %f71, %f72, %f73, %f74, %f75, %f76}, {%r56, %r57, %r58, %r59, %r60, %r61, %r62, %r63}, {%r64, %r65, %r66, %r67, %r68, %r69, %r70, %r71}, {%f61, %f62, %f63, %f64, %f65, %f66, %f67, %f68};
	add.s64 	%rd18, %rd15, 64;
	add.s64 	%rd19, %rd36, 64;
	wmma.load.a.sync.aligned.row.m16n16k16.global.f16 	{%r72, %r73, %r74, %r75, %r76, %r77, %r78, %r79}, [%rd18], %r21;
	wmma.load.b.sync.aligned.col.m16n16k16.global.f16 	{%r80, %r81, %r82, %r83, %r84, %r85, %r86, %r87}, [%rd19], %r21;
	wmma.mma.sync.aligned.row.col.m16n16k16.f32.f32 {%f77, %f78, %f79, %f80, %f81, %f82, %f83, %f84}, {%r72, %r73, %r74, %r75, %r76, %r77, %r78, %r79}, {%r80, %r81, %r82, %r83, %r84, %r85, %r86, %r87}, {%f69, %f70, %f71, %f72, %f73, %f74, %f75, %f76};
	add.s64 	%rd20, %rd15, 96;
	add.s64 	%rd21, %rd36, 96;
	wmma.load.a.sync.aligned.row.m16n16k16.global.f16 	{%r88, %r89, %r90, %r91, %r92, %r93, %r94, %r95}, [%rd20], %r21;
	wmma.load.b.sync.aligned.col.m16n16k16.global.f16 	{%r96, %r97, %r98, %r99, %r100, %r101, %r102, %r103}, [%rd21], %r21;
	wmma.mma.sync.aligned.row.col.m16n16k16.f32.f32 {%f124, %f123, %f122, %f121, %f120, %f119, %f118, %f117}, {%r88, %r89, %r90, %r91, %r92, %r93, %r94, %r95}, {%r96, %r97, %r98, %r99, %r100, %r101, %r102, %r103}, {%f77, %f78, %f79, %f80, %f81, %f82, %f83, %f84};
	add.s32 	%r124, %r124, 64;
	add.s32 	%r122, %r122, 64;
	add.s64 	%rd36, %rd36, 128;
	add.s32 	%r121, %r121, 4;
	setp.ne.s32 	%p6, %r121, 0;
	@%p6 bra 	$L__BB0_4;
$L__BB0_5:
	setp.eq.s32 	%p7, %r5, 0;
	@%p7 bra 	$L__BB0_8;
	ld.param.u64 	%rd34, [_Z26dense_wmma_kernel_fp32_outPK6__halfS1_Pfiii_param_1];
	mad.lo.s32 	%r126, %r21, %r1, %r124;
	cvt.u64.u32 	%rd22, %r124;
	add.s64 	%rd23, %rd3, %rd22;
	shl.b64 	%rd24, %rd23, 1;
	cvta.to.global.u64 	%rd25, %rd34;
	add.s64 	%rd37, %rd25, %rd24;
	neg.s32 	%r125, %r5;
$L__BB0_7:
	.pragma "nounroll";
	mul.wide.u32 	%rd26, %r126, 2;
	add.s64 	%rd27, %rd2, %rd26;
	wmma.load.a.sync.aligned.row.m16n16k16.global.f16 	{%r104, %r105, %r106, %r107, %r108, %r109, %r110, %r111}, [%rd27], %r21;
	wmma.load.b.sync.aligned.col.m16n16k16.global.f16 	{%r112, %r113, %r114, %r115, %r116, %r117, %r118, %r119}, [%rd37], %r21;
	wmma.mma.sync.aligned.row.col.m16n16k16.f32.f32 {%f124, %f123, %f122, %f121, %f120, %f119, %f118, %f117}, {%r104, %r105, %r106, %r107, %r108, %r109, %r110, %r111}, {%r112, %r113, %r114, %r115, %r116, %r117, %r118, %r119}, {%f124, %f123, %f122, %f121, %f120, %f119, %f118, %f117};
	add.s32 	%r126, %r126, 16;
	add.s64 	%rd37, %rd37, 32;
	add.s32 	%r125, %r125, 1;
	setp.ne.s32 	%p8, %r125, 0;
	@%p8 bra 	$L__BB0_7;
$L__BB0_8:
	ld.param.u64 	%rd35, [_Z26dense_wmma_kernel_fp32_outPK6__halfS1_Pfiii_param_2];
	mul.lo.s32 	%r120, %r23, %r1;
	cvt.s64.s32 	%rd28, %r120;
	cvt.s64.s32 	%rd29, %r33;
	add.s64 	%rd30, %rd28, %rd29;
	cvta.to.global.u64 	%rd31, %rd35;
	shl.b64 	%rd32, %rd30, 2;
	add.s64 	%rd33, %rd31, %rd32;
	wmma.store.d.sync.aligned.row.m16n16k16.global.f32 	[%rd33], {%f124, %f123, %f122, %f121, %f120, %f119, %f118, %f117}, %r23;
$L__BB0_9:
	ret;

}


// ===== COMPILED SASS (sm_100) =====

	.target	sm_100

	.elftype	@"ET_EXEC"


//--------------------- .note.nv.tkinfo           --------------------------
	.section	.note.nv.tkinfo,"",@"SHT_NOTE"
	.sectionflags	@"SHF_NOTE_NV_TKINFO"
	.tkinfo
        /*0018*/ 	.word	0x00000002
        /*0030*/ 	.string	""
        /*0030*/ 	.string	"ptxas"
        /*0030*/ 	.string	"Cuda compilation tools, release 13.0, V13.0.88"
        /*0030*/ 	.string	"Build cuda_13.0.r13.0/compiler.36424714_0"
        /*0030*/ 	.string	"-arch sm_100 -m 64 "



//--------------------- .note.nv.cuinfo           --------------------------
	.section	.note.nv.cuinfo,"",@"SHT_NOTE"
	.sectionflags	@"SHF_NOTE_NV_CUINFO"
        /*0018*/ 	.short	0x0002
        /*001a*/ 	.short	0x0064
        /*001c*/ 	.short	0x0082
	.zero		2


//--------------------- .nv.info                  --------------------------
	.section	.nv.info,"",@"SHT_CUDA_INFO"
	.align	4


	//----- nvinfo : EIATTR_REGCOUNT
	.align		4
        /*0000*/ 	.byte	0x04, 0x2f
        /*0002*/ 	.short	(.L_1 - .L_0)
	.align		4
.L_0:
        /*0004*/ 	.word	index@(_Z26dense_wmma_kernel_fp32_outPK6__halfS1_Pfiii)
        /*0008*/ 	.word	0x0000002c


	//----- nvinfo : EIATTR_FRAME_SIZE
	.align		4
.L_1:
        /*000c*/ 	.byte	0x04, 0x11
        /*000e*/ 	.short	(.L_3 - .L_2)
	.align		4
.L_2:
        /*0010*/ 	.word	index@(_Z26dense_wmma_kernel_fp32_outPK6__halfS1_Pfiii)
        /*0014*/ 	.word	0x00000000


	//----- nvinfo : EIATTR_MIN_STACK_SIZE
	.align		4
.L_3:
        /*0018*/ 	.byte	0x04, 0x12
        /*001a*/ 	.short	(.L_5 - .L_4)
	.align		4
.L_4:
        /*001c*/ 	.word	index@(_Z26dense_wmma_kernel_fp32_outPK6__halfS1_Pfiii)
        /*0020*/ 	.word	0x00000000
.L_5:


//--------------------- .nv.compat                --------------------------
	.section	.nv.compat,"",@"SHT_CUDA_COMPAT_INFO"
	.align	4
        /*0000*/ 	.byte	0x02, 0x09, 0x00, 0x00, 0x02, 0x02, 0x01, 0x00, 0x02, 0x05, 0x05, 0x00, 0x03, 0x07, 0x01, 0x01
        /*0010*/ 	.byte	0x02, 0x03, 0x00, 0x00, 0x02, 0x06, 0x01, 0x00, 0x04, 0x0b, 0x08, 0x00, 0x09, 0x00, 0x00, 0x00
        /*0020*/ 	.byte	0x00, 0x00, 0x00, 0x00


//--------------------- .nv.info._Z26dense_wmma_kernel_fp32_outPK6__halfS1_Pfiii --------------------------
	.section	.nv.info._Z26dense_wmma_kernel_fp32_outPK6__halfS1_Pfiii,"",@"SHT_CUDA_INFO"
	.sectionflags	@""
	.align	4


	//----- nvinfo : EIATTR_CUDA_API_VERSION
	.align		4
        /*0000*/ 	.byte	0x04, 0x37
        /*0002*/ 	.short	(.L_7 - .L_6)
.L_6:
        /*0004*/ 	.word	0x00000082


	//----- nvinfo : EIATTR_KPARAM_INFO
	.align		4
.L_7:
        /*0008*/ 	.byte	0x04, 0x17
        /*000a*/ 	.short	(.L_9 - .L_8)
.L_8:
        /*000c*/ 	.word	0x00000000
        /*0010*/ 	.short	0x0005
        /*0012*/ 	.short	0x0020
        /*0014*/ 	.byte	0x00, 0xf0, 0x11, 0x00


	//----- nvinfo : EIATTR_KPARAM_INFO
	.align		4
.L_9:
        /*0018*/ 	.byte	0x04, 0x17
        /*001a*/ 	.short	(.L_11 - .L_10)
.L_10:
        /*001c*/ 	.word	0x00000000
        /*0020*/ 	.short	0x0004
        /*0022*/ 	.short	0x001c
        /*0024*/ 	.byte	0x00, 0xf0, 0x11, 0x00


	//----- nvinfo : EIATTR_KPARAM_INFO
	.align		4
.L_11:
        /*0028*/ 	.byte	0x04, 0x17
        /*002a*/ 	.short	(.L_13 - .L_12)
.L_12:
        /*002c*/ 	.word	0x00000000
        /*0030*/ 	.short	0x0003
        /*0032*/ 	.short	0x0018
        /*0034*/ 	.byte	0x00, 0xf0, 0x11, 0x00


	//----- nvinfo : EIATTR_KPARAM_INFO
	.align		4
.L_13:
        /*0038*/ 	.byte	0x04, 0x17
        /*003a*/ 	.short	(.L_15 - .L_14)
.L_14:
        /*003c*/ 	.word	0x00000000
        /*0040*/ 	.short	0x0002
        /*0042*/ 	.short	0x0010
        /*0044*/ 	.byte	0x00, 0xf5, 0x21, 0x00


	//----- nvinfo : EIATTR_KPARAM_INFO
	.align		4
.L_15:
        /*0048*/ 	.byte	0x04, 0x17
        /*004a*/ 	.short	(.L_17 - .L_16)
.L_16:
        /*004c*/ 	.word	0x00000000
        /*0050*/ 	.short	0x0001
        /*0052*/ 	.short	0x0008
        /*0054*/ 	.byte	0x00, 0xf5, 0x21, 0x00


	//----- nvinfo : EIATTR_KPARAM_INFO
	.align		4
.L_17:
        /*0058*/ 	.byte	0x04, 0x17
        /*005a*/ 	.short	(.L_19 - .L_18)
.L_18:
        /*005c*/ 	.word	0x00000000
        /*0060*/ 	.short	0x0000
        /*0062*/ 	.short	0x0000
        /*0064*/ 	.byte	0x00, 0xf5, 0x21, 0x00


	//----- nvinfo : EIATTR_SPARSE_MMA_MASK
	.align		4
.L_19:
        /*0068*/ 	.byte	0x03, 0x50
        /*006a*/ 	.short	0x0000


	//----- nvinfo : EIATTR_WMMA_USED
	.align		4
        /*006c*/ 	.byte	0x01, 0x2b
	.zero		2


	//----- nvinfo : EIATTR_MAXREG_COUNT
	.align		4
        /*0070*/ 	.byte	0x03, 0x1b
        /*0072*/ 	.short	0x00ff


	//----- nvinfo : EIATTR_MERCURY_ISA_VERSION
	.align		4
        /*0074*/ 	.byte	0x03, 0x5f
        /*0076*/ 	.short	0x0101


	//----- nvinfo : EIATTR_VRC_CTA_INIT_COUNT
	.align		4
        /*0078*/ 	.byte	0x02, 0x4a
	.zero		1
	.zero		1


	//----- nvinfo : EIATTR_EXIT_INSTR_OFFSETS
	.align		4
        /*007c*/ 	.byte	0x04, 0x1c
        /*007e*/ 	.short	(.L_21 - .L_20)


	//   ....[0]....
.L_20:
        /*0080*/ 	.word	0x000000d0


	//   ....[1]....
        /*0084*/ 	.word	0x00000ad0


	//----- nvinfo : EIATTR_CBANK_PARAM_SIZE
	.align		4
.L_21:
        /*0088*/ 	.byte	0x03, 0x19
        /*008a*/ 	.short	0x0024


	//----- nvinfo : EIATTR_PARAM_CBANK
	.align		4
        /*008c*/ 	.byte	0x04, 0x0a
        /*008e*/ 	.short	(.L_23 - .L_22)
	.align		4
.L_22:
        /*0090*/ 	.word	index@(.nv.constant0._Z26dense_wmma_kernel_fp32_outPK6__halfS1_Pfiii)
        /*0094*/ 	.short	0x0380
        /*0096*/ 	.short	0x0024


	//----- nvinfo : EIATTR_SW_WAR
	.align		4
.L_23:
        /*0098*/ 	.byte	0x04, 0x36
        /*009a*/ 	.short	(.L_25 - .L_24)
.L_24:
        /*009c*/ 	.word	0x00000008
.L_25:


//--------------------- .nv.callgraph             --------------------------
	.section	.nv.callgraph,"",@"SHT_CUDA_CALLGRAPH"
	.align	4
	.sectionentsize	8
	.align		4
        /*0000*/ 	.word	0x00000000
	.align		4
        /*0004*/ 	.word	0xffffffff
	.align		4
        /*0008*/ 	.word	0x00000000
	.align		4
        /*000c*/ 	.word	0xfffffffe
	.align		4
        /*0010*/ 	.word	0x00000000
	.align		4
        /*0014*/ 	.word	0xfffffffd
	.align		4
        /*0018*/ 	.word	0x00000000
	.align		4
        /*001c*/ 	.word	0xfffffffc


//--------------------- .text._Z26dense_wmma_kernel_fp32_outPK6__halfS1_Pfiii --------------------------
	.section	.text._Z26dense_wmma_kernel_fp32_outPK6__halfS1_Pfiii,"ax",@progbits
	.align	128
        .global         _Z26dense_wmma_kernel_fp32_outPK6__halfS1_Pfiii
        .type           _Z26dense_wmma_kernel_fp32_outPK6__halfS1_Pfiii,@function
        .size           _Z26dense_wmma_kernel_fp32_outPK6__halfS1_Pfiii,(.L_x_5 - _Z26dense_wmma_kernel_fp32_outPK6__halfS1_Pfiii)
        .other          _Z26dense_wmma_kernel_fp32_outPK6__halfS1_Pfiii,@"STO_CUDA_ENTRY STV_DEFAULT"
_Z26dense_wmma_kernel_fp32_outPK6__halfS1_Pfiii:
.text._Z26dense_wmma_kernel_fp32_outPK6__halfS1_Pfiii:
[----:B------:R-:W-:Y:S01]  /*0000*/  LDC R1, c[0x0][0x37c] ;  /* 0x0000df00ff017b82 */ /* 0x000fe20000000800 */
[----:B------:R-:W0:Y:S01]  /*0010*/  S2R R0, SR_TID.X ;  /* 0x0000000000007919 */ /* 0x000e220000002100 */
[----:B------:R-:W1:Y:S01]  /*0020*/  LDCU.64 UR4, c[0x0][0x398] ;  /* 0x00007300ff0477ac */ /* 0x000e620008000a00 */
[----:B------:R-:W2:Y:S01]  /*0030*/  S2R R3, SR_CTAID.X ;  /* 0x0000000000037919 */ /* 0x000ea20000002500 */
[----:B------:R-:W3:Y:S01]  /*0040*/  S2R R33, SR_CTAID.Y ;  /* 0x0000000000217919 */ /* 0x000ee20000002600 */
[--C-:B0-----:R-:W-:Y:S02]  /*0050*/  SHF.R.U32.HI R2, RZ, 0x1, R0.reuse ;  /* 0x00000001ff027819 */ /* 0x101fe40000011600 */
[----:B------:R-:W-:Y:S02]  /*0060*/  SHF.R.U32.HI R0, RZ, 0x3, R0 ;  /* 0x00000003ff007819 */ /* 0x000fe40000011600 */
[----:B------:R-:W-:Y:S02]  /*0070*/  LOP3.LUT R2, R2, 0x30, RZ, 0xc0, !PT ;  /* 0x0000003002027812 */ /* 0x000fe400078ec0ff */
[----:B------:R-:W-:-:S03]  /*0080*/  LOP3.LUT R0, R0, 0x70, RZ, 0xc0, !PT ;  /* 0x0000007000007812 */ /* 0x000fc600078ec0ff */
[----:B--2---:R-:W-:Y:S02]  /*0090*/  IMAD R32, R3, 0x80, R2 ;  /* 0x0000008003207824 */ /* 0x004fe400078e0202 */
[----:B---3--:R-:W-:-:S03]  /*00a0*/  IMAD R33, R33, 0x80, R0 ;  /* 0x0000008021217824 */ /* 0x008fc600078e0200 */
[----:B-1----:R-:W-:-:S04]  /*00b0*/  ISETP.GE.AND P0, PT, R32, UR5, PT ;  /* 0x0000000520007c0c */ /* 0x002fc8000bf06270 */
[----:B------:R-:W-:-:S13]  /*00c0*/  ISETP.GE.OR P0, PT, R33, UR4, P0 ;  /* 0x0000000421007c0c */ /* 0x000fda0008706670 */
[----:B------:R-:W-:Y:S05]  /*00d0*/  @P0 EXIT ;  /* 0x000000000000094d */ /* 0x000fea0003800000 */
[----:B------:R-:W0:Y:S01]  /*00e0*/  LDC R0, c[0x0][0x3a0] ;  /* 0x0000e800ff007b82 */ /* 0x000e220000000800 */
[----:B------:R-:W1:Y:S01]  /*00f0*/  LDCU.64 UR6, c[0x0][0x358] ;  /* 0x00006b00ff0677ac */ /* 0x000e620008000a00 */
[----:B------:R-:W-:Y:S02]  /*0100*/  CS2R R10, SRZ ;  /* 0x00000000000a7805 */ /* 0x000fe4000001ff00 */
[----:B------:R-:W-:Y:S02]  /*0110*/  CS2R R8, SRZ ;  /* 0x0000000000087805 */ /* 0x000fe4000001ff00 */
[----:B------:R-:W-:Y:S02]  /*0120*/  CS2R R22, SRZ ;  /* 0x0000000000167805 */ /* 0x000fe4000001ff00 */
[----:B------:R-:W-:Y:S02]  /*0130*/  CS2R R20, SRZ ;  /* 0x0000000000147805 */ /* 0x000fe4000001ff00 */
[----:B0-----:R-:W-:-:S13]  /*0140*/  ISETP.GT.AND P0, PT, R0, RZ, PT ;  /* 0x000000ff0000720c */ /* 0x001fda0003f04270 */
[----:B-1----:R-:W-:Y:S05]  /*0150*/  @!P0 BRA `(.L_x_0) ;  /* 0x0000000800088947 */ /* 0x002fea0003800000 */
[C---:B------:R-:W-:Y:S01]  /*0160*/  ISETP.GE.U32.AND P0, PT, R0.reuse, 0x31, PT ;  /* 0x000000310000780c */ /* 0x040fe20003f06070 */
[----:B------:R-:W-:Y:S01]  /*0170*/  VIADD R2, R0, 0xffffffff ;  /* 0xffffffff00027836 */ /* 0x000fe20000000000 */
[----:B------:R-:W-:Y:S01]  /*0180*/  UMOV UR4, URZ ;  /* 0x000000ff00047c82 */ /* 0x000fe20008000000 */
[----:B------:R-:W-:Y:S01]  /*0190*/  IMAD R3, R32, R0, RZ ;  /* 0x0000000020037224 */ /* 0x000fe200078e02ff */
[----:B------:R-:W-:Y:S02]  /*01a0*/  CS2R R10, SRZ ;  /* 0x00000000000a7805 */ /* 0x000fe4000001ff00 */
[----:B------:R-:W-:Y:S02]  /*01b0*/  CS2R R8, SRZ ;  /* 0x0000000000087805 */ /* 0x000fe4000001ff00 */
[----:B------:R-:W-:Y:S02]  /*01c0*/  CS2R R22, SRZ ;  /* 0x0000000000167805 */ /* 0x000fe4000001ff00 */
[----:B------:R-:W-:-:S02]  /*01d0*/  CS2R R20, SRZ ;  /* 0x0000000000147805 */ /* 0x000fc4000001ff00 */
[----:B------:R-:W-:Y:S02]  /*01e0*/  LEA.HI R12, R2, 0x1, RZ, 0x1c ;  /* 0x00000001020c7811 */ /* 0x000fe400078fe0ff */
[----:B------:R-:W-:Y:S01]  /*01f0*/  SHF.R.S32.HI R14, RZ, 0x1f, R3 ;  /* 0x0000001fff0e7819 */ /* 0x000fe20000011403 */
[----:B------:R-:W-:Y:S06]  /*0200*/  @!P0 BRA `(.L_x_1) ;  /* 0x0000000400208947 */ /* 0x000fec0003800000 */
[----:B------:R-:W0:Y:S01]  /*0210*/  S2R R7, SR_LANEID ;  /* 0x0000000000077919 */ /* 0x000e220000000000 */
[----:B------:R-:W1:Y:S01]  /*0220*/  LDCU.64 UR4, c[0x0][0x388] ;  /* 0x00007100ff0477ac */ /* 0x000e620008000a00 */
[----:B------:R-:W-:Y:S01]  /*0230*/  SHF.R.U32.HI R6, RZ, 0x1, R0 ;  /* 0x00000001ff067819 */ /* 0x000fe20000011600 */
[----:B------:R-:W-:Y:S01]  /*0240*/  IMAD.MOV.U32 R5, RZ, RZ, RZ ;  /* 0x000000ffff057224 */ /* 0x000fe200078e00ff */
[----:B------:R-:W-:Y:S01]  /*0250*/  LOP3.LUT R12, R12, 0x1ffffffc, RZ, 0xc0, !PT ;  /* 0x1ffffffc0c0c7812 */ /* 0x000fe200078ec0ff */
[----:B------:R-:W-:Y:S02]  /*0260*/  IMAD R29, R33, R0, RZ ;  /* 0x00000000211d7224 */ /* 0x000fe400078e02ff */
[----:B------:R-:W-:Y:S02]  /*0270*/  IMAD.MOV.U32 R11, RZ, RZ, RZ ;  /* 0x000000ffff0b7224 */ /* 0x000fe400078e00ff */
[----:B------:R-:W-:Y:S01]  /*0280*/  IMAD.MOV R28, RZ, RZ, -R12 ;  /* 0x000000ffff1c7224 */ /* 0x000fe200078e0a0c */
[----:B-1----:R-:W-:Y:S01]  /*0290*/  LEA R2, P0, R3, UR4, 0x1 ;  /* 0x0000000403027c11 */ /* 0x002fe2000f8008ff */
[----:B------:R-:W-:-:S03]  /*02a0*/  UMOV UR4, URZ ;  /* 0x000000ff00047c82 */ /* 0x000fc60008000000 */
[----:B------:R-:W-:Y:S02]  /*02b0*/  LEA.HI.X R3, R3, UR5, R14, 0x1, P0 ;  /* 0x0000000503037c11 */ /* 0x000fe400080f0c0e */
[----:B0-----:R-:W-:Y:S02]  /*02c0*/  LOP3.LUT R4, R7, 0x3, RZ, 0xc0, !PT ;  /* 0x0000000307047812 */ /* 0x001fe400078ec0ff */
[----:B------:R-:W-:-:S05]  /*02d0*/  SHF.R.U32.HI R7, RZ, 0x2, R7 ;  /* 0x00000002ff077819 */ /* 0x000fca0000011607 */
[----:B------:R-:W-:-:S04]  /*02e0*/  IMAD.WIDE.U32 R6, R7, R6, R4 ;  /* 0x0000000607067225 */ /* 0x000fc800078e0004 */
[C---:B------:R-:W-:Y:S01]  /*02f0*/  IMAD.SHL.U32 R5, R6.reuse, 0x4, RZ ;  /* 0x0000000406057824 */ /* 0x040fe200078e00ff */
[----:B------:R-:W-:-:S07]  /*0300*/  SHF.L.U64.HI R4, R6, 0x2, R7 ;  /* 0x0000000206047819 */ /* 0x000fce0000010207 */
.L_x_2:
[----:B------:R-:W0:Y:S01]  /*0310*/  LDC.64 R6, c[0x0][0x380] ;  /* 0x0000e000ff067b82 */ /* 0x000e220000000a00 */
[----:B------:R-:W-:-:S05]  /*0320*/  IADD3 R36, P1, PT, R2, R5, RZ ;  /* 0x0000000502247210 */ /* 0x000fca0007f3e0ff */
[----:B------:R-:W-:Y:S02]  /*0330*/  IMAD.X R37, R3, 0x1, R4, P1 ;  /* 0x0000000103257824 */ /* 0x000fe400008e0604 */
[----:B------:R-:W-:-:S03]  /*0340*/  IMAD.WIDE.U32 R34, R0, 0x10, R36 ;  /* 0x0000001000227825 */ /* 0x000fc600078e0024 */
[----:B------:R-:W2:Y:S04]  /*0350*/  LDG.E R30, desc[UR6][R36.64+0x40] ;  /* 0x00004006241e7981 */ /* 0x000ea8000c1e1900 */
[----:B------:R-:W3:Y:S04]  /*0360*/  LDG.E R16, desc[UR6][R34.64] ;  /* 0x0000000622107981 */ /* 0x000ee8000c1e1900 */
[----:B------:R-:W3:Y:S04]  /*0370*/  LDG.E R17, desc[UR6][R34.64+0x10] ;  /* 0x0000100622117981 */ /* 0x000ee8000c1e1900 */
[----:B------:R-:W2:Y:S01]  /*0380*/  LDG.E R31, desc[UR6][R36.64+0x50] ;  /* 0x00005006241f7981 */ /* 0x000ea2000c1e1900 */
[----:B0-----:R-:W-:-:S03]  /*0390*/  IMAD.WIDE.U32 R6, R29, 0x2, R6 ;  /* 0x000000021d067825 */ /* 0x001fc600078e0006 */
[----:B------:R-:W4:Y:S01]  /*03a0*/  LDG.E R26, desc[UR6][R34.64+0x40] ;  /* 0x00004006221a7981 */ /* 0x000f22000c1e1900 */
[----:B------:R-:W-:-:S03]  /*03b0*/  IADD3 R40, P0, PT, R6, R5, RZ ;  /* 0x0000000506287210 */ /* 0x000fc60007f1e0ff */
[----:B------:R-:W5:Y:S02]  /*03c0*/  LDG.E R6, desc[UR6][R36.64] ;  /* 0x0000000624067981 */ /* 0x000f64000c1e1900 */
[----:B------:R-:W-:Y:S02]  /*03d0*/  IMAD.X R41, R7, 0x1, R4, P0 ;  /* 0x0000000107297824 */ /* 0x000fe400000e0604 */
[----:B------:R-:W4:Y:S01]  /*03e0*/  LDG.E R27, desc[UR6][R34.64+0x50] ;  /* 0x00005006221b7981 */ /* 0x000f22000c1e1900 */
[----:B------:R-:W-:-:S03]  /*03f0*/  IMAD.WIDE.U32 R38, R0, 0x10, R40 ;  /* 0x0000001000267825 */ /* 0x000fc600078e0028 */
[----:B------:R-:W5:Y:S04]  /*0400*/  LDG.E R7, desc[UR6][R36.64+0x10] ;  /* 0x0000100624077981 */ /* 0x000f68000c1e1900 */
[----:B------:R-:W5:Y:S04]  /*0410*/  LDG.E R12, desc[UR6][R40.64] ;  /* 0x00000006280c7981 */ /* 0x000f68000c1e1900 */
[----:B------:R-:W5:Y:S04]  /*0420*/  LDG.E R14, desc[UR6][R40.64+0x10] ;  /* 0x00001006280e7981 */ /* 0x000f68000c1e1900 */
[----:B------:R-:W5:Y:S04]  /*0430*/  LDG.E R13, desc[UR6][R38.64] ;  /* 0x00000006260d7981 */ /* 0x000f68000c1e1900 */
[----:B------:R-:W5:Y:S04]  /*0440*/  LDG.E R15, desc[UR6][R38.64+0x10] ;  /* 0x00001006260f7981 */ /* 0x000f68000c1e1900 */
[----:B------:R-:W4:Y:S04]  /*0450*/  LDG.E R24, desc[UR6][R36.64+0x60] ;  /* 0x0000600624187981 */ /* 0x000f28000c1e1900 */
[----:B------:R-:W4:Y:S01]  /*0460*/  LDG.E R25, desc[UR6][R36.64+0x70] ;  /* 0x0000700624197981 */ /* 0x000f22000c1e1900 */
[C---:B-----5:R-:W-:Y:S03]  /*0470*/  HMMA.16816.F32 R20, R12.reuse, R6, R20 ;  /* 0x000000060c14723c */ /* 0x060fe60000001814 */
[----:B------:R-:W5:Y:S04]  /*0480*/  LDG.E R6, desc[UR6][R34.64+0x20] ;  /* 0x0000200622067981 */ /* 0x000f68000c1e1900 */
[----:B------:R-:W5:Y:S01]  /*0490*/  LDG.E R7, desc[UR6][R34.64+0x30] ;  /* 0x0000300622077981 */ /* 0x000f62000c1e1900 */
[----:B---3--:R-:W-:Y:S03]  /*04a0*/  HMMA.16816.F32 R16, R12, R16, R8 ;  /* 0x000000100c10723c */ /* 0x008fe60000001808 */
[----:B------:R-:W3:Y:S04]  /*04b0*/  LDG.E R12, desc[UR6][R36.64+0x20] ;  /* 0x00002006240c7981 */ /* 0x000ee8000c1e1900 */
[----:B------:R-:W3:Y:S04]  /*04c0*/  LDG.E R13, desc[UR6][R36.64+0x30] ;  /* 0x00003006240d7981 */ /* 0x000ee8000c1e1900 */
[----:B------:R-:W3:Y:S04]  /*04d0*/  LDG.E R8, desc[UR6][R40.64+0x20] ;  /* 0x0000200628087981 */ /* 0x000ee8000c1e1900 */
[----:B------:R-:W3:Y:S04]  /*04e0*/  LDG.E R10, desc[UR6][R40.64+0x30] ;  /* 0x00003006280a7981 */ /* 0x000ee8000c1e1900 */
[----:B------:R-:W3:Y:S04]  /*04f0*/  LDG.E R9, desc[UR6][R38.64+0x20] ;  /* 0x0000200626097981 */ /* 0x000ee8000c1e1900 */
[----:B------:R-:W3:Y:S04]  /*0500*/  LDG.E R11, desc[UR6][R38.64+0x30] ;  /* 0x00003006260b7981 */ /* 0x000ee8000c1e1900 */
[----:B------:R-:W2:Y:S04]  /*0510*/  LDG.E R14, desc[UR6][R40.64+0x50] ;  /* 0x00005006280e7981 */ /* 0x000ea8000c1e1900 */
[----:B------:R-:W2:Y:S01]  /*0520*/  LDG.E R15, desc[UR6][R38.64+0x50] ;  /* 0x00005006260f7981 */ /* 0x000ea2000c1e1900 */
[C---:B---3--:R-:W-:Y:S03]  /*0530*/  HMMA.16816.F32 R20, R8.reuse, R12, R20 ;  /* 0x0000000c0814723c */ /* 0x048fe60000001814 */
[----:B------:R-:W2:Y:S04]  /*0540*/  LDG.E R12, desc[UR6][R40.64+0x40] ;  /* 0x00004006280c7981 */ /* 0x000ea8000c1e1900 */
[----:B------:R-:W2:Y:S01]  /*0550*/  LDG.E R13, desc[UR6][R38.64+0x40] ;  /* 0x00004006260d7981 */ /* 0x000ea2000c1e1900 */
[----:B-----5:R-:W-:Y:S03]  /*0560*/  HMMA.16816.F32 R16, R8, R6, R16 ;  /* 0x000000060810723c */ /* 0x020fe60000001810 */
[----:B------:R-:W3:Y:S04]  /*0570*/  LDG.E R8, desc[UR6][R40.64+0x60] ;  /* 0x0000600628087981 */ /* 0x000ee8000c1e1900 */
[----:B------:R-:W3:Y:S04]  /*0580*/  LDG.E R10, desc[UR6][R40.64+0x70] ;  /* 0x00007006280a7981 */ /* 0x000ee8000c1e1900 */
[----:B------:R-:W3:Y:S04]  /*0590*/  LDG.E R9, desc[UR6][R38.64+0x60] ;  /* 0x0000600626097981 */ /* 0x000ee8000c1e1900 */
[----:B------:R-:W3:Y:S04]  /*05a0*/  LDG.E R11, desc[UR6][R38.64+0x70] ;  /* 0x00007006260b7981 */ /* 0x000ee8000c1e1900 */
[----:B------:R-:W5:Y:S04]  /*05b0*/  LDG.E R6, desc[UR6][R34.64+0x60] ;  /* 0x0000600622067981 */ /* 0x000f68000c1e1900 */
[----:B------:R-:W5:Y:S01]  /*05c0*/  LDG.E R7, desc[UR6][R34.64+0x70] ;  /* 0x0000700622077981 */ /* 0x000f62000c1e1900 */
[----:B------:R-:W-:-:S05]  /*05d0*/  VIADD R28, R28, 0x4 ;  /* 0x000000041c1c7836 */ /* 0x000fca0000000000 */
[----:B------:R-:W-:Y:S02]  /*05e0*/  ISETP.NE.AND P0, PT, R28, RZ, PT ;  /* 0x000000ff1c00720c */ /* 0x000fe40003f05270 */
[----:B------:R-:W-:Y:S01]  /*05f0*/  IADD3 R2, P1, PT, R2, 0x80, RZ ;  /* 0x0000008002027810 */ /* 0x000fe20007f3e0ff */
[----:B------:R-:W-:Y:S01]  /*0600*/  UIADD3 UR4, UPT, UPT, UR4, 0x40, URZ ;  /* 0x0000004004047890 */ /* 0x000fe2000fffe0ff */
[----:B------:R-:W-:-:S03]  /*0610*/  VIADD R29, R29, 0x40 ;  /* 0x000000401d1d7836 */ /* 0x000fc60000000000 */
[----:B------:R-:W-:Y:S01]  /*0620*/  IMAD.X R3, RZ, RZ, R3, P1 ;  /* 0x000000ffff037224 */ /* 0x000fe200008e0603 */
[C---:B--2---:R-:W-:Y:S08]  /*0630*/  HMMA.16816.F32 R20, R12.reuse, R30, R20 ;  /* 0x0000001e0c14723c */ /* 0x044ff00000001814 */
[----:B----4-:R-:W-:-:S12]  /*0640*/  HMMA.16816.F32 R16, R12, R26, R16 ;  /* 0x0000001a0c10723c */ /* 0x010fd80000001810 */
[C---:B---3--:R-:W-:Y:S08]  /*0650*/  HMMA.16816.F32 R20, R8.reuse, R24, R20 ;  /* 0x000000180814723c */ /* 0x048ff00000001814 */
[----:B-----5:R-:W-:Y:S01]  /*0660*/  HMMA.16816.F32 R8, R8, R6, R16 ;  /* 0x000000060808723c */ /* 0x020fe20000001810 */
[----:B------:R-:W-:-:S04]  /*0670*/  NOP ;  /* 0x0000000000007918 */ /* 0x000fc80000000000 */
[----:B------:R-:W-:-:S15]  /*0680*/  @P0 BRA `(.L_x_2) ;  /* 0xfffffffc00200947 */ /* 0x000fde000383ffff */
.L_x_1:
[----:B------:R-:W-:-:S05]  /*0690*/  VIADD R2, R0, 0xffffffff ;  /* 0xffffffff00027836 */ /* 0x000fca0000000000 */
[----:B------:R-:W-:-:S04]  /*06a0*/  LEA.HI R2, R2, 0x1, RZ, 0x1c ;  /* 0x0000000102027811 */ /* 0x000fc800078fe0ff */
[----:B------:R-:W-:-:S04]  /*06b0*/  LOP3.LUT R28, R2, 0x3, RZ, 0xc0, !PT ;  /* 0x00000003021c7812 */ /* 0x000fc800078ec0ff */
[----:B------:R-:W-:-:S13]  /*06c0*/  ISETP.NE.AND P0, PT, R28, RZ, PT ;  /* 0x000000ff1c00720c */ /* 0x000fda0003f05270 */
[----:B------:R-:W-:Y:S05]  /*06d0*/  @!P0 BRA `(.L_x_0) ;  /* 0x0000000000a88947 */ /* 0x000fea0003800000 */
[----:B------:R-:W0:Y:S01]  /*06e0*/  S2R R2, SR_LANEID ;  /* 0x0000000000027919 */ /* 0x000e220000000000 */
[----:B------:R-:W1:Y:S01]  /*06f0*/  LDCU.64 UR8, c[0x0][0x388] ;  /* 0x00007100ff0877ac */ /* 0x000e620008000a00 */
[-C--:B------:R-:W-:Y:S01]  /*0700*/  IMAD R24, R32, R0.reuse, RZ ;  /* 0x0000000020187224 */ /* 0x080fe200078e02ff */
[----:B------:R-:W-:Y:S01]  /*0710*/  SHF.R.U32.HI R6, RZ, 0x1, R0 ;  /* 0x00000001ff067819 */ /* 0x000fe20000011600 */
[----:B------:R-:W-:Y:S02]  /*0720*/  IMAD.MOV.U32 R5, RZ, RZ, RZ ;  /* 0x000000ffff057224 */ /* 0x000fe400078e00ff */
[----:B------:R-:W-:Y:S01]  /*0730*/  IMAD.MOV R28, RZ, RZ, -R28 ;  /* 0x000000ffff1c7224 */ /* 0x000fe200078e0a1c */
[----:B------:R-:W-:Y:S01]  /*0740*/  SHF.R.S32.HI R3, RZ, 0x1f, R24 ;  /* 0x0000001fff037819 */ /* 0x000fe20000011418 */
[----:B------:R-:W-:Y:S01]  /*0750*/  IMAD R29, R33, R0, UR4 ;  /* 0x00000004211d7e24 */ /* 0x000fe2000f8e0200 */
[----:B------:R-:W-:-:S05]  /*0760*/  IADD3 R24, P0, PT, R24, UR4, RZ ;  /* 0x0000000418187c10 */ /* 0x000fca000ff1e0ff */
[----:B------:R-:W-:Y:S01]  /*0770*/  IMAD.X R3, RZ, RZ, R3, P0 ;  /* 0x000000ffff037224 */ /* 0x000fe200000e0603 */
[----:B0-----:R-:W-:Y:S02]  /*0780*/  LOP3.LUT R4, R2, 0x3, RZ, 0xc0, !PT ;  /* 0x0000000302047812 */ /* 0x001fe400078ec0ff */
[----:B------:R-:W-:Y:S02]  /*0790*/  SHF.R.U32.HI R7, RZ, 0x2, R2 ;  /* 0x00000002ff077819 */ /* 0x000fe40000011602 */
[----:B-1----:R-:W-:-:S03]  /*07a0*/  LEA R2, P0, R24, UR8, 0x1 ;  /* 0x0000000818027c11 */ /* 0x002fc6000f8008ff */
[----:B------:R-:W-:Y:S01]  /*07b0*/  IMAD.WIDE.U32 R4, R7, R6, R4 ;  /* 0x0000000607047225 */ /* 0x000fe200078e0004 */
[----:B------:R-:W-:-:S03]  /*07c0*/  LEA.HI.X R24, R24, UR9, R3, 0x1, P0 ;  /* 0x0000000918187c11 */ /* 0x000fc600080f0c03 */
[C---:B------:R-:W-:Y:S01]  /*07d0*/  IMAD.SHL.U32 R25, R4.reuse, 0x4, RZ ;  /* 0x0000000404197824 */ /* 0x040fe200078e00ff */
[----:B------:R-:W-:-:S07]  /*07e0*/  SHF.L.U64.HI R3, R4, 0x2, R5 ;  /* 0x0000000204037819 */ /* 0x000fce0000010205 */
.L_x_3:
[----:B------:R-:W0:Y:S01]  /*07f0*/  LDC.64 R4, c[0x0][0x380] ;  /* 0x0000e000ff047b82 */ /* 0x000e220000000a00 */
[----:B------:R-:W-:-:S05]  /*0800*/  IADD3 R26, P1, PT, R2, R25, RZ ;  /* 0x00000019021a7210 */ /* 0x000fca0007f3e0ff */
[----:B------:R-:W-:Y:S02]  /*0810*/  IMAD.X R27, R24, 0x1, R3, P1 ;  /* 0x00000001181b7824 */ /* 0x000fe400008e0603 */
[----:B------:R-:W-:-:S03]  /*0820*/  IMAD.WIDE.U32 R18, R0, 0x10, R26 ;  /* 0x0000001000127825 */ /* 0x000fc600078e001a */
[----:B------:R-:W2:Y:S04]  /*0830*/  LDG.E R14, desc[UR6][R26.64] ;  /* 0x000000061a0e7981 */ /* 0x000ea8000c1e1900 */
[----:B------:R-:W2:Y:S04]  /*0840*/  LDG.E R15, desc[UR6][R26.64+0x10] ;  /* 0x000010061a0f7981 */ /* 0x000ea8000c1e1900 */
[----:B------:R-:W3:Y:S04]  /*0850*/  LDG.E R30, desc[UR6][R18.64] ;  /* 0x00000006121e7981 */ /* 0x000ee8000c1e1900 */
[----:B------:R-:W3:Y:S01]  /*0860*/  LDG.E R31, desc[UR6][R18.64+0x10] ;  /* 0x00001006121f7981 */ /* 0x000ee2000c1e1900 */
[----:B0-----:R-:W-:-:S03]  /*0870*/  IMAD.WIDE.U32 R4, R29, 0x2, R4 ;  /* 0x000000021d047825 */ /* 0x001fc600078e0004 */
[----:B------:R-:W-:-:S05]  /*0880*/  IADD3 R16, P0, PT, R4, R25, RZ ;  /* 0x0000001904107210 */ /* 0x000fca0007f1e0ff */
[----:B------:R-:W-:Y:S02]  /*0890*/  IMAD.X R17, R5, 0x1, R3, P0 ;  /* 0x0000000105117824 */ /* 0x000fe400000e0603 */
[----:B------:R-:W-:-:S03]  /*08a0*/  IMAD.WIDE.U32 R12, R0, 0x10, R16 ;  /* 0x00000010000c7825 */ /* 0x000fc600078e0010 */
[----:B------:R-:W2:Y:S04]  /*08b0*/  LDG.E R4, desc[UR6][R16.64] ;  /* 0x0000000610047981 */ /* 0x000ea8000c1e1900 */
[----:B------:R-:W2:Y:S04]  /*08c0*/  LDG.E R6, desc[UR6][R16.64+0x10] ;  /* 0x0000100610067981 */ /* 0x000ea8000c1e1900 */
[----:B------:R-:W2:Y:S04]  /*08d0*/  LDG.E R5, desc[UR6][R12.64] ;  /* 0x000000060c057981 */ /* 0x000ea8000c1e1900 */
[----:B------:R-:W2:Y:S01]  /*08e0*/  LDG.E R7, desc[UR6][R12.64+0x10] ;  /* 0x000010060c077981 */ /* 0x000ea2000c1e1900 */
[----:B------:R-:W-:-:S05]  /*08f0*/  VIADD R28, R28, 0x1 ;  /* 0x000000011c1c7836 */ /* 0x000fca0000000000 */
[----:B------:R-:W-:Y:S02]  /*0900*/  ISETP.NE.AND P0, PT, R28, RZ, PT ;  /* 0x000000ff1c00720c */ /* 0x000fe40003f05270 */
[----:B------:R-:W-:Y:S01]  /*0910*/  IADD3 R2, P1, PT, R2, 0x20, RZ ;  /* 0x0000002002027810 */ /* 0x000fe20007f3e0ff */
[----:B------:R-:W-:-:S04]  /*0920*/  VIADD R29, R29, 0x10 ;  /* 0x000000101d1d7836 */ /* 0x000fc80000000000 */
[----:B------:R-:W-:Y:S01]  /*0930*/  IMAD.X R24, RZ, RZ, R24, P1 ;  /* 0x000000ffff187224 */ /* 0x000fe200008e0618 */
[C---:B--2---:R-:W-:Y:S08]  /*0940*/  HMMA.16816.F32 R20, R4.reuse, R14, R20 ;  /* 0x0000000e0414723c */ /* 0x044ff00000001814 */
[----:B---3--:R-:W-:Y:S01]  /*0950*/  HMMA.16816.F32 R8, R4, R30, R8 ;  /* 0x0000001e0408723c */ /* 0x008fe20000001808 */
[----:B------:R-:W-:-:S04]  /*0960*/  NOP ;  /* 0x0000000000007918 */ /* 0x000fc80000000000 */
[----:B------:R-:W-:-:S15]  /*0970*/  @P0 BRA `(.L_x_3) ;  /* 0xfffffffc009c0947 */ /* 0x000fde000383ffff */
.L_x_0:
[----:B------:R-:W0:Y:S01]  /*0980*/  S2R R2, SR_LANEID ;  /* 0x0000000000027919 */ /* 0x000e220000000000 */
[----:B------:R-:W1:Y:S01]  /*0990*/  LDC R6, c[0x0][0x39c] ;  /* 0x0000e700ff067b82 */ /* 0x000e620000000800 */
[----:B------:R-:W2:Y:S01]  /*09a0*/  LDCU.64 UR4, c[0x0][0x390] ;  /* 0x00007200ff0477ac */ /* 0x000ea20008000a00 */
[----:B------:R-:W-:Y:S01]  /*09b0*/  SHF.R.S32.HI R0, RZ, 0x1f, R32 ;  /* 0x0000001fff007819 */ /* 0x000fe20000011420 */
[----:B------:R-:W-:Y:S02]  /*09c0*/  IMAD.MOV.U32 R3, RZ, RZ, RZ ;  /* 0x000000ffff037224 */ /* 0x000fe400078e00ff */
[----:B-1----:R-:W-:Y:S01]  /*09d0*/  IMAD R33, R33, R6, RZ ;  /* 0x0000000621217224 */ /* 0x002fe200078e02ff */
[----:B------:R-:W-:-:S04]  /*09e0*/  SHF.R.U32.HI R7, RZ, 0x1, R6 ;  /* 0x00000001ff077819 */ /* 0x000fc80000011606 */
[----:B------:R-:W-:Y:S02]  /*09f0*/  IADD3 R13, P0, PT, R32, R33, RZ ;  /* 0x00000021200d7210 */ /* 0x000fe40007f1e0ff */
[----:B0-----:R-:W-:Y:S02]  /*0a00*/  SHF.R.U32.HI R4, RZ, 0x2, R2 ;  /* 0x00000002ff047819 */ /* 0x001fe40000011602 */
[----:B------:R-:W-:Y:S02]  /*0a10*/  LOP3.LUT R2, R2, 0x3, RZ, 0xc0, !PT ;  /* 0x0000000302027812 */ /* 0x000fe400078ec0ff */
[----:B------:R-:W-:Y:S02]  /*0a20*/  LEA.HI.X.SX32 R0, R33, R0, 0x1, P0 ;  /* 0x0000000021007211 */ /* 0x000fe400000f0eff */
[----:B--2---:R-:W-:Y:S01]  /*0a30*/  LEA R5, P0, R13, UR4, 0x2 ;  /* 0x000000040d057c11 */ /* 0x004fe2000f8010ff */
[----:B------:R-:W-:-:S03]  /*0a40*/  IMAD.WIDE.U32 R2, R4, R7, R2 ;  /* 0x0000000704027225 */ /* 0x000fc600078e0002 */
[----:B------:R-:W-:Y:S02]  /*0a50*/  LEA.HI.X R13, R13, UR5, R0, 0x2, P0 ;  /* 0x000000050d0d7c11 */ /* 0x000fe400080f1400 */
[----:B------:R-:W-:-:S04]  /*0a60*/  LEA R4, P0, R2, R5, 0x3 ;  /* 0x0000000502047211 */ /* 0x000fc800078018ff */
[----:B------:R-:W-:-:S03]  /*0a70*/  LEA.HI.X R5, R2, R13, R3, 0x3, P0 ;  /* 0x0000000d02057211 */ /* 0x000fc600000f1c03 */
[----:B------:R-:W-:Y:S02]  /*0a80*/  IMAD.WIDE.U32 R2, R7, 0x40, R4 ;  /* 0x0000004007027825 */ /* 0x000fe400078e0004 */
[----:B------:R-:W-:Y:S04]  /*0a90*/  STG.E.64 desc[UR6][R4.64], R20 ;  /* 0x0000001404007986 */ /* 0x000fe8000c101b06 */
[----:B------:R-:W-:Y:S04]  /*0aa0*/  STG.E.64 desc[UR6][R2.64], R22 ;  /* 0x0000001602007986 */ /* 0x000fe8000c101b06 */
[----:B------:R-:W-:Y:S04]  /*0ab0*/  STG.E.64 desc[UR6][R4.64+0x20], R8 ;  /* 0x0000200804007986 */ /* 0x000fe8000c101b06 */
[----:B------:R-:W-:Y:S01]  /*0ac0*/  STG.E.64 desc[UR6][R2.64+0x20], R10 ;  /* 0x0000200a02007986 */ /* 0x000fe2000c101b06 */
[----:B------:R-:W-:Y:S05]  /*0ad0*/  EXIT ;  /* 0x000000000000794d */ /* 0x000fea0003800000 */
.L_x_4:
[----:B------:R-:W-:-:S00]  /*0ae0*/  BRA `(.L_x_4) ;  /* 0xfffffffc00fc7947 */ /* 0x000fc0000383ffff */
[----:B------:R-:W-:-:S00]  /*0af0*/  NOP ;  /* 0x0000000000007918 */ /* 0x000fc00000000000 */
        /* <DEDUP_REMOVED lines=8> */
.L_x_5:


//--------------------- .nv.shared.reserved.0     --------------------------
	.section	.nv.shared.reserved.0,"aw",@nobits
	.weak		__nv_reservedSMEM_offset_0_alias
	.size		__nv_reservedSMEM_offset_0_alias, 0, 64
	.other		__nv_reservedSMEM_offset_0_alias,@"STO_CUDA_RESERVED_SHARED STV_DEFAULT"
__nv_reservedSMEM_offset_0_alias:
	.zero		0
	.zero		64


//--------------------- .nv.constant0._Z26dense_wmma_kernel_fp32_outPK6__halfS1_Pfiii --------------------------
	.section	.nv.constant0._Z26dense_wmma_kernel_fp32_outPK6__halfS1_Pfiii,"a",@progbits
	.sectionflags	@""
	.align	4
.nv.constant0._Z26dense_wmma_kernel_fp32_outPK6__halfS1_Pfiii:
	.zero		932


//--------------------- SYMBOLS --------------------------

	.type		.nv.reservedSmem.offset0,@object
	.size		.nv.reservedSmem.offset0,0x4
